//
// Generated by NVIDIA NVVM Compiler
//
// Compiler Build ID: CL-36424714
// Cuda compilation tools, release 13.0, V13.0.88
// Based on NVVM 20.0.0
//

.version 9.0
.target sm_100
.address_size 64

	// .globl	pow10Govaluate

.visible .entry pow10Govaluate(
	.param .u64 .ptr .align 1 pow10Govaluate_param_0,
	.param .u32 pow10Govaluate_param_1
)
{
	.reg .pred 	%p<7>;
	.reg .b32 	%r<15>;
	.reg .b32 	%f<46>;
	.reg .b64 	%rd<5>;

	ld.param.u64 	%rd2, [pow10Govaluate_param_0];
	ld.param.u32 	%r2, [pow10Govaluate_param_1];
	mov.u32 	%r3, %ctaid.y;
	mov.u32 	%r4, %nctaid.x;
	mov.u32 	%r5, %ctaid.x;
	mad.lo.s32 	%r6, %r3, %r4, %r5;
	mov.u32 	%r7, %ntid.x;
	mov.u32 	%r8, %tid.x;
	mad.lo.s32 	%r1, %r6, %r7, %r8;
	setp.ge.s32 	%p1, %r1, %r2;
	@%p1 bra 	$L__BB0_5;
	cvta.to.global.u64 	%rd3, %rd2;
	mul.wide.s32 	%rd4, %r1, 4;
	add.s64 	%rd1, %rd3, %rd4;
	ld.global.f32 	%f6, [%rd1];
	cvt.rzi.s32.f32 	%r9, %f6;
	cvt.rn.f32.s32 	%f1, %r9;
	setp.eq.s32 	%p2, %r9, 0;
	mov.f32 	%f45, 0f3F800000;
	@%p2 bra 	$L__BB0_4;
	mov.f32 	%f7, 0fB1800000;
	mov.f32 	%f8, 0f3EE38E39;
	mul.rn.f32 	%f9, %f8, %f7;
	mov.f32 	%f10, 0f3D4A4588;
	mov.f32 	%f11, 0f3DF80F5F;
	mul.rn.f32 	%f12, %f11, %f10;
	mul.f32 	%f13, %f12, 0f40400000;
	fma.rn.f32 	%f14, %f9, 0f3FB8AA3B, 0f336DD092;
	fma.rn.f32 	%f15, 0f3E638E39, 0f32A55E34, %f14;
	fma.rn.f32 	%f16, %f13, %f9, %f15;
	fma.rn.f32 	%f17, %f12, 0f3E638E39, %f16;
	mov.f32 	%f18, 0f405484B1;
	add.rn.f32 	%f19, %f18, %f17;
	mul.rn.f32 	%f20, %f19, %f1;
	cvt.rni.f32.f32 	%f21, %f20;
	sub.f32 	%f22, %f20, %f21;
	neg.f32 	%f23, %f20;
	fma.rn.f32 	%f24, %f19, %f1, %f23;
	mov.f32 	%f25, 0fC05484B1;
	add.rn.f32 	%f26, %f19, %f25;
	neg.f32 	%f27, %f26;
	add.rn.f32 	%f28, %f17, %f27;
	fma.rn.f32 	%f29, %f28, %f1, %f24;
	add.f32 	%f30, %f22, %f29;
	setp.gt.f32 	%p3, %f21, 0f00000000;
	selp.b32 	%r10, 0, -2097152000, %p3;
	abs.f32 	%f31, %f1;
	setp.num.f32 	%p4, %f31, %f31;
	setp.lt.f32 	%p5, %f20, 0f00000000;
	selp.f32 	%f32, 0f00000000, 0f7F800000, %p5;
	abs.f32 	%f33, %f20;
	setp.gt.f32 	%p6, %f33, 0f43180000;
	cvt.rzi.s32.f32 	%r11, %f21;
	shl.b32 	%r12, %r11, 23;
	sub.s32 	%r13, %r12, %r10;
	mov.b32 	%f34, %r13;
	add.s32 	%r14, %r10, 2130706432;
	mov.b32 	%f35, %r14;
	fma.rn.f32 	%f36, %f30, 0f391FCB8E, 0f3AAF85ED;
	fma.rn.f32 	%f37, %f36, %f30, 0f3C1D9856;
	fma.rn.f32 	%f38, %f37, %f30, 0f3D6357BB;
	fma.rn.f32 	%f39, %f38, %f30, 0f3E75FDEC;
	fma.rn.f32 	%f40, %f39, %f30, 0f3F317218;
	fma.rn.f32 	%f41, %f40, %f30, 0f3F800000;
	mul.f32 	%f42, %f41, %f35;
	mul.f32 	%f43, %f42, %f34;
	selp.f32 	%f45, %f32, %f43, %p6;
	@%p4 bra 	$L__BB0_4;
	mov.f32 	%f44, 0f41200000;
	add.rn.f32 	%f45, %f44, %f1;
$L__BB0_4:
	st.global.f32 	[%rd1], %f45;
$L__BB0_5:
	ret;

}


// ===== COMPILED SASS (sm_100) =====

	.target	sm_100

	.elftype	@"ET_EXEC"


//--------------------- .note.nv.tkinfo           --------------------------
	.section	.note.nv.tkinfo,"",@"SHT_NOTE"
	.sectionflags	@"SHF_NOTE_NV_TKINFO"
	.tkinfo
        /*0018*/ 	.word	0x00000002
        /*0030*/ 	.string	""
        /*0030*/ 	.string	"ptxas"
        /*0030*/ 	.string	"Cuda compilation tools, release 13.0, V13.0.88"
        /*0030*/ 	.string	"Build cuda_13.0.r13.0/compiler.36424714_0"
        /*0030*/ 	.string	"-arch sm_100 -m 64 "



//--------------------- .note.nv.cuinfo           --------------------------
	.section	.note.nv.cuinfo,"",@"SHT_NOTE"
	.sectionflags	@"SHF_NOTE_NV_CUINFO"
        /*0018*/ 	.short	0x0002
        /*001a*/ 	.short	0x0064
        /*001c*/ 	.short	0x0082
	.zero		2


//--------------------- .nv.info                  --------------------------
	.section	.nv.info,"",@"SHT_CUDA_INFO"
	.align	4


	//----- nvinfo : EIATTR_REGCOUNT
	.align		4
        /*0000*/ 	.byte	0x04, 0x2f
        /*0002*/ 	.short	(.L_1 - .L_0)
	.align		4
.L_0:
        /*0004*/ 	.word	index@(pow10Govaluate)
        /*0008*/ 	.word	0x0000000c


	//----- nvinfo : EIATTR_FRAME_SIZE
	.align		4
.L_1:
        /*000c*/ 	.byte	0x04, 0x11
        /*000e*/ 	.short	(.L_3 - .L_2)
	.align		4
.L_2:
        /*0010*/ 	.word	index@(pow10Govaluate)
        /*0014*/ 	.word	0x00000000


	//----- nvinfo : EIATTR_MIN_STACK_SIZE
	.align		4
.L_3:
        /*0018*/ 	.byte	0x04, 0x12
        /*001a*/ 	.short	(.L_5 - .L_4)
	.align		4
.L_4:
        /*001c*/ 	.word	index@(pow10Govaluate)
        /*0020*/ 	.word	0x00000000
.L_5:


//--------------------- .nv.compat                --------------------------
	.section	.nv.compat,"",@"SHT_CUDA_COMPAT_INFO"
	.align	4
        /*0000*/ 	.byte	0x02, 0x09, 0x00, 0x00, 0x02, 0x02, 0x01, 0x00, 0x02, 0x05, 0x05, 0x00, 0x03, 0x07, 0x01, 0x01
        /*0010*/ 	.byte	0x02, 0x03, 0x00, 0x00, 0x02, 0x06, 0x01, 0x00, 0x04, 0x0b, 0x08, 0x00, 0x01, 0x00, 0x00, 0x00
        /*0020*/ 	.byte	0x00, 0x00, 0x00, 0x00


//--------------------- .nv.info.pow10Govaluate   --------------------------
	.section	.nv.info.pow10Govaluate,"",@"SHT_CUDA_INFO"
	.sectionflags	@""
	.align	4


	//----- nvinfo : EIATTR_CUDA_API_VERSION
	.align		4
        /*0000*/ 	.byte	0x04, 0x37
        /*0002*/ 	.short	(.L_7 - .L_6)
.L_6:
        /*0004*/ 	.word	0x00000082


	//----- nvinfo : EIATTR_KPARAM_INFO
	.align		4
.L_7:
        /*0008*/ 	.byte	0x04, 0x17
        /*000a*/ 	.short	(.L_9 - .L_8)
.L_8:
        /*000c*/ 	.word	0x00000000
        /*0010*/ 	.short	0x0001
        /*0012*/ 	.short	0x0008
        /*0014*/ 	.byte	0x00, 0xf0, 0x11, 0x00


	//----- nvinfo : EIATTR_KPARAM_INFO
	.align		4
.L_9:
        /*0018*/ 	.byte	0x04, 0x17
        /*001a*/ 	.short	(.L_11 - .L_10)
.L_10:
        /*001c*/ 	.word	0x00000000
        /*0020*/ 	.short	0x0000
        /*0022*/ 	.short	0x0000
        /*0024*/ 	.byte	0x00, 0xf5, 0x21, 0x00


	//----- nvinfo : EIATTR_SPARSE_MMA_MASK
	.align		4
.L_11:
        /*0028*/ 	.byte	0x03, 0x50
        /*002a*/ 	.short	0x0000


	//----- nvinfo : EIATTR_MAXREG_COUNT
	.align		4
        /*002c*/ 	.byte	0x03, 0x1b
        /*002e*/ 	.short	0x00ff


	//----- nvinfo : EIATTR_MERCURY_ISA_VERSION
	.align		4
        /*0030*/ 	.byte	0x03, 0x5f
        /*0032*/ 	.short	0x0101


	//----- nvinfo : EIATTR_VRC_CTA_INIT_COUNT
	.align		4
        /*0034*/ 	.byte	0x02, 0x4a
	.zero		1
	.zero		1


	//----- nvinfo : EIATTR_EXIT_INSTR_OFFSETS
	.align		4
        /*0038*/ 	.byte	0x04, 0x1c
        /*003a*/ 	.short	(.L_13 - .L_12)


	//   ....[0]....
.L_12:
        /*003c*/ 	.word	0x000000a0


	//   ....[1]....
        /*0040*/ 	.word	0x000003a0


	//----- nvinfo : EIATTR_CRS_STACK_SIZE
	.align		4
.L_13:
        /*0044*/ 	.byte	0x04, 0x1e
        /*0046*/ 	.short	(.L_15 - .L_14)
.L_14:
        /*0048*/ 	.word	0x00000000


	//----- nvinfo : EIATTR_CBANK_PARAM_SIZE
	.align		4
.L_15:
        /*004c*/ 	.byte	0x03, 0x19
        /*004e*/ 	.short	0x000c


	//----- nvinfo : EIATTR_PARAM_CBANK
	.align		4
        /*0050*/ 	.byte	0x04, 0x0a
        /*0052*/ 	.short	(.L_17 - .L_16)
	.align		4
.L_16:
        /*0054*/ 	.word	index@(.nv.constant0.pow10Govaluate)
        /*0058*/ 	.short	0x0380
        /*005a*/ 	.short	0x000c


	//----- nvinfo : EIATTR_SW_WAR
	.align		4
.L_17:
        /*005c*/ 	.byte	0x04, 0x36
        /*005e*/ 	.short	(.L_19 - .L_18)
.L_18:
        /*0060*/ 	.word	0x00000008
.L_19:


//--------------------- .nv.callgraph             --------------------------
	.section	.nv.callgraph,"",@"SHT_CUDA_CALLGRAPH"
	.align	4
	.sectionentsize	8
	.align		4
        /*0000*/ 	.word	0x00000000
	.align		4
        /*0004*/ 	.word	0xffffffff
	.align		4
        /*0008*/ 	.word	0x00000000
	.align		4
        /*000c*/ 	.word	0xfffffffe
	.align		4
        /*0010*/ 	.word	0x00000000
	.align		4
        /*0014*/ 	.word	0xfffffffd
	.align		4
        /*0018*/ 	.word	0x00000000
	.align		4
        /*001c*/ 	.word	0xfffffffc


//--------------------- .text.pow10Govaluate      --------------------------
	.section	.text.pow10Govaluate,"ax",@progbits
	.align	128
        .global         pow10Govaluate
        .type           pow10Govaluate,@function
        .size           pow10Govaluate,(.L_x_3 - pow10Govaluate)
        .other          pow10Govaluate,@"STO_CUDA_ENTRY STV_DEFAULT"
pow10Govaluate:
.text.pow10Govaluate:
[----:B------:R-:W-:Y:S01]  /*0000*/  LDC R1, c[0x0][0x37c] ;  /* 0x0000df00ff017b82 */ /* 0x000fe20000000800 */
[----:B------:R-:W0:Y:S07]  /*0010*/  S2R R0, SR_TID.X ;  /* 0x0000000000007919 */ /* 0x000e2e0000002100 */
[----:B------:R-:W-:Y:S01]  /*0020*/  S2UR UR4, SR_CTAID.Y ;  /* 0x00000000000479c3 */ /* 0x000fe20000002600 */
[----:B------:R-:W1:Y:S01]  /*0030*/  LDCU UR5, c[0x0][0x370] ;  /* 0x00006e00ff0577ac */ /* 0x000e620008000800 */
[----:B------:R-:W2:Y:S06]  /*0040*/  LDCU UR7, c[0x0][0x388] ;  /* 0x00007100ff0777ac */ /* 0x000eac0008000800 */
[----:B------:R-:W1:Y:S08]  /*0050*/  S2UR UR6, SR_CTAID.X ;  /* 0x00000000000679c3 */ /* 0x000e700000002500 */
[----:B------:R-:W0:Y:S01]  /*0060*/  LDC R5, c[0x0][0x360] ;  /* 0x0000d800ff057b82 */ /* 0x000e220000000800 */
[----:B-1----:R-:W-:-:S06]  /*0070*/  UIMAD UR4, UR4, UR5, UR6 ;  /* 0x00000005040472a4 */ /* 0x002fcc000f8e0206 */
[----:B0-----:R-:W-:-:S05]  /*0080*/  IMAD R5, R5, UR4, R0 ;  /* 0x0000000405057c24 */ /* 0x001fca000f8e0200 */
[----:B--2---:R-:W-:-:S13]  /*0090*/  ISETP.GE.AND P0, PT, R5, UR7, PT ;  /* 0x0000000705007c0c */ /* 0x004fda000bf06270 */
[----:B------:R-:W-:Y:S05]  /*00a0*/  @P0 EXIT ;  /* 0x000000000000094d */ /* 0x000fea0003800000 */
[----:B------:R-:W0:Y:S01]  /*00b0*/  LDC.64 R2, c[0x0][0x380] ;  /* 0x0000e000ff027b82 */ /* 0x000e220000000a00 */
[----:B------:R-:W1:Y:S01]  /*00c0*/  LDCU.64 UR4, c[0x0][0x358] ;  /* 0x00006b00ff0477ac */ /* 0x000e620008000a00 */
[----:B0-----:R-:W-:-:S05]  /*00d0*/  IMAD.WIDE R2, R5, 0x4, R2 ;  /* 0x0000000405027825 */ /* 0x001fca00078e0202 */
[----:B-1----:R-:W2:Y:S01]  /*00e0*/  LDG.E R0, desc[UR4][R2.64] ;  /* 0x0000000402007981 */ /* 0x002ea2000c1e1900 */
[----:B------:R-:W-:Y:S01]  /*00f0*/  BSSY.RECONVERGENT B0, `(.L_x_0) ;  /* 0x0000029000007945 */ /* 0x000fe20003800200 */
[----:B------:R-:W-:Y:S01]  /*0100*/  HFMA2 R5, -RZ, RZ, 1.875, 0 ;  /* 0x3f800000ff057431 */ /* 0x000fe200000001ff */
[----:B--2---:R-:W0:Y:S02]  /*0110*/  F2I.TRUNC.NTZ R0, R0 ;  /* 0x0000000000007305 */ /* 0x004e24000020f100 */
[----:B0-----:R-:W-:-:S13]  /*0120*/  ISETP.NE.AND P0, PT, R0, RZ, PT ;  /* 0x000000ff0000720c */ /* 0x001fda0003f05270 */
[----:B------:R-:W-:Y:S05]  /*0130*/  @!P0 BRA `(.L_x_1) ;  /* 0x0000000000908947 */ /* 0x000fea0003800000 */
[----:B------:R-:W-:Y:S02]  /*0140*/  MOV R5, 0x30e38e39 ;  /* 0x30e38e3900057802 */ /* 0x000fe40000000f00 */
[----:B------:R-:W-:Y:S02]  /*0150*/  MOV R4, 0x3fb8aa3b ;  /* 0x3fb8aa3b00047802 */ /* 0x000fe40000000f00 */
[----:B------:R-:W-:Y:S02]  /*0160*/  MOV R7, 0x3e638e39 ;  /* 0x3e638e3900077802 */ /* 0x000fe40000000f00 */
[----:B------:R-:W-:Y:S01]  /*0170*/  I2FP.F32.S32 R0, R0 ;  /* 0x0000000000007245 */ /* 0x000fe20000201400 */
[----:B------:R-:W-:-:S03]  /*0180*/  FFMA R4, -R5, R4, 5.5370556140132975997e-08 ;  /* 0x336dd09205047423 */ /* 0x000fc60000000104 */
[----:B------:R-:W-:Y:S01]  /*0190*/  FSETP.NAN.AND P2, PT, |R0|, |R0|, PT ;  /* 0x400000000000720b */ /* 0x000fe20003f48200 */
[----:B------:R-:W-:-:S04]  /*01a0*/  FFMA R4, R7, 1.9251366722983220825e-08, R4 ;  /* 0x32a55e3407047823 */ /* 0x000fc80000000004 */
[----:B------:R-:W-:-:S04]  /*01b0*/  FFMA R4, -R5, 0.017944158986210823059, R4 ;  /* 0x3c92ffa105047823 */ /* 0x000fc80000000104 */
[----:B------:R-:W-:-:S04]  /*01c0*/  FFMA R4, R7, 0.0059813861735165119171, R4 ;  /* 0x3bc3ff8107047823 */ /* 0x000fc80000000004 */
[----:B------:R-:W-:-:S04]  /*01d0*/  FADD R5, R4, 3.3205988407135009766 ;  /* 0x405484b104057421 */ /* 0x000fc80000000000 */
[----:B------:R-:W-:Y:S01]  /*01e0*/  FMUL R7, R0, R5 ;  /* 0x0000000500077220 */ /* 0x000fe20000400000 */
[----:B------:R-:W-:-:S03]  /*01f0*/  FADD R9, R5, -3.3205988407135009766 ;  /* 0xc05484b105097421 */ /* 0x000fc60000000000 */
[----:B------:R-:W0:Y:S01]  /*0200*/  FRND R6, R7 ;  /* 0x0000000700067307 */ /* 0x000e220000201000 */
[----:B------:R-:W-:Y:S01]  /*0210*/  FADD R4, R4, -R9 ;  /* 0x8000000904047221 */ /* 0x000fe20000000000 */
[C---:B------:R-:W-:Y:S01]  /*0220*/  FFMA R5, R0.reuse, R5, -R7 ;  /* 0x0000000500057223 */ /* 0x040fe20000000807 */
[----:B------:R-:W-:Y:S02]  /*0230*/  MOV R9, 0x391fcb8e ;  /* 0x391fcb8e00097802 */ /* 0x000fe40000000f00 */
[C---:B------:R-:W-:Y:S01]  /*0240*/  FSETP.GT.AND P0, PT, |R7|.reuse, 152, PT ;  /* 0x431800000700780b */ /* 0x040fe20003f04200 */
[----:B------:R-:W-:Y:S02]  /*0250*/  FFMA R5, R0, R4, R5 ;  /* 0x0000000400057223 */ /* 0x000fe40000000005 */
[----:B------:R-:W1:Y:S01]  /*0260*/  F2I.NTZ R8, R7 ;  /* 0x0000000700087305 */ /* 0x000e620000203100 */
[----:B0-----:R-:W-:Y:S01]  /*0270*/  FADD R4, R7, -R6 ;  /* 0x8000000607047221 */ /* 0x001fe20000000000 */
[----:B------:R-:W-:-:S03]  /*0280*/  FSETP.GT.AND P1, PT, R6, RZ, PT ;  /* 0x000000ff0600720b */ /* 0x000fc60003f24000 */
[----:B------:R-:W-:-:S04]  /*0290*/  FADD R4, R4, R5 ;  /* 0x0000000504047221 */ /* 0x000fc80000000000 */
[----:B------:R-:W-:-:S04]  /*02a0*/  FFMA R5, R4, R9, 0.0013391353422775864601 ;  /* 0x3aaf85ed04057423 */ /* 0x000fc80000000009 */
[----:B------:R-:W-:-:S04]  /*02b0*/  FFMA R5, R4, R5, 0.0096188392490148544312 ;  /* 0x3c1d985604057423 */ /* 0x000fc80000000005 */
[----:B------:R-:W-:-:S04]  /*02c0*/  FFMA R5, R4, R5, 0.055503588169813156128 ;  /* 0x3d6357bb04057423 */ /* 0x000fc80000000005 */
[C---:B------:R-:W-:Y:S01]  /*02d0*/  FFMA R9, R4.reuse, R5, 0.24022644758224487305 ;  /* 0x3e75fdec04097423 */ /* 0x040fe20000000005 */
[----:B------:R-:W-:Y:S02]  /*02e0*/  SEL R5, RZ, 0x83000000, P1 ;  /* 0x83000000ff057807 */ /* 0x000fe40000800000 */
[----:B------:R-:W-:Y:S01]  /*02f0*/  FSETP.GEU.AND P1, PT, R7, RZ, PT ;  /* 0x000000ff0700720b */ /* 0x000fe20003f2e000 */
[----:B------:R-:W-:Y:S01]  /*0300*/  FFMA R9, R4, R9, 0.69314718246459960938 ;  /* 0x3f31721804097423 */ /* 0x000fe20000000009 */
[----:B------:R-:W-:Y:S02]  /*0310*/  IADD3 R6, PT, PT, R5, 0x7f000000, RZ ;  /* 0x7f00000005067810 */ /* 0x000fe40007ffe0ff */
[----:B-1----:R-:W-:Y:S01]  /*0320*/  LEA R8, R8, -R5, 0x17 ;  /* 0x8000000508087211 */ /* 0x002fe200078eb8ff */
[----:B------:R-:W-:Y:S01]  /*0330*/  FFMA R9, R4, R9, 1 ;  /* 0x3f80000004097423 */ /* 0x000fe20000000009 */
[----:B------:R-:W-:-:S03]  /*0340*/  FSEL R5, RZ, +INF , !P1 ;  /* 0x7f800000ff057808 */ /* 0x000fc60004800000 */
[----:B------:R-:W-:-:S04]  /*0350*/  FMUL R9, R6, R9 ;  /* 0x0000000906097220 */ /* 0x000fc80000400000 */
[----:B------:R-:W-:Y:S01]  /*0360*/  @!P0 FMUL R5, R8, R9 ;  /* 0x0000000908058220 */ /* 0x000fe20000400000 */
[----:B------:R-:W-:-:S07]  /*0370*/  @P2 FADD R5, R0, 10 ;  /* 0x4120000000052421 */ /* 0x000fce0000000000 */
.L_x_1:
[----:B------:R-:W-:Y:S05]  /*0380*/  BSYNC.RECONVERGENT B0 ;  /* 0x0000000000007941 */ /* 0x000fea0003800200 */
.L_x_0:
[----:B------:R-:W-:Y:S01]  /*0390*/  STG.E desc[UR4][R2.64], R5 ;  /* 0x0000000502007986 */ /* 0x000fe2000c101904 */
[----:B------:R-:W-:Y:S05]  /*03a0*/  EXIT ;  /* 0x000000000000794d */ /* 0x000fea0003800000 */
.L_x_2:
[----:B------:R-:W-:-:S00]  /*03b0*/  BRA `(.L_x_2) ;  /* 0xfffffffc00fc7947 */ /* 0x000fc0000383ffff */
[----:B------:R-:W-:-:S00]  /*03c0*/  NOP ;  /* 0x0000000000007918 */ /* 0x000fc00000000000 */
        /* <DEDUP_REMOVED lines=11> */
.L_x_3:


//--------------------- .nv.shared.reserved.0     --------------------------
	.section	.nv.shared.reserved.0,"aw",@nobits
	.weak		__nv_reservedSMEM_offset_0_alias
	.size		__nv_reservedSMEM_offset_0_alias, 0, 64
	.other		__nv_reservedSMEM_offset_0_alias,@"STO_CUDA_RESERVED_SHARED STV_DEFAULT"
__nv_reservedSMEM_offset_0_alias:
	.zero		0
	.zero		64


//--------------------- .nv.constant0.pow10Govaluate --------------------------
	.section	.nv.constant0.pow10Govaluate,"a",@progbits
	.sectionflags	@""
	.align	4
.nv.constant0.pow10Govaluate:
	.zero		908


//--------------------- SYMBOLS --------------------------

	.type		.nv.reservedSmem.offset0,@object
	.size		.nv.reservedSmem.offset0,0x4
